	.headerflags	@"EF_CUDA_TEXMODE_UNIFIED EF_CUDA_64BIT_ADDRESS EF_CUDA_ACCELERATORS EF_CUDA_SM90 EF_CUDA_VIRTUAL_SM(EF_CUDA_SM90)"
	.elftype	@"ET_EXEC"


//--------------------- .nv.info                  --------------------------
	.section	.nv.info,"",@"SHT_CUDA_INFO"
	.align	4


	//----- nvinfo : EIATTR_REGCOUNT
	.align		4
        /*0000*/ 	.byte	0x04, 0x2f
        /*0002*/ 	.short	(.L_3 - .L_2)
	.align		4
.L_2:
        /*0004*/ 	.word	index@(triton_poi_fused__native_batch_norm_legit_no_training_relu_6)
        /*0008*/ 	.word	0x00000012


	//----- nvinfo : EIATTR_MIN_STACK_SIZE
	.align		4
.L_3:
        /*000c*/ 	.byte	0x04, 0x12
        /*000e*/ 	.short	(.L_5 - .L_4)
	.align		4
.L_4:
        /*0010*/ 	.word	index@(triton_poi_fused__native_batch_norm_legit_no_training_relu_6)
        /*0014*/ 	.word	0x00000000


	//----- nvinfo : EIATTR_FRAME_SIZE
	.align		4
.L_5:
        /*0018*/ 	.byte	0x04, 0x11
        /*001a*/ 	.short	(.L_7 - .L_6)
	.align		4
.L_6:
        /*001c*/ 	.word	index@(triton_poi_fused__native_batch_norm_legit_no_training_relu_6)
        /*0020*/ 	.word	0x00000000


	//----- nvinfo : EIATTR_MIN_STACK_SIZE
	.align		4
.L_7:
        /*0024*/ 	.byte	0x04, 0x12
        /*0026*/ 	.short	(.L_9 - .L_8)
	.align		4
.L_8:
        /*0028*/ 	.word	index@(triton_poi_fused__native_batch_norm_legit_no_training_relu_6)
        /*002c*/ 	.word	0x00000000
.L_9:


//--------------------- .nv.info.triton_poi_fused__native_batch_norm_legit_no_training_relu_6 --------------------------
	.section	.nv.info.triton_poi_fused__native_batch_norm_legit_no_training_relu_6,"",@"SHT_CUDA_INFO"
	.sectionflags	@""
	.align	4


	//----- nvinfo : EIATTR_CUDA_API_VERSION
	.align		4
        /*0000*/ 	.byte	0x04, 0x37
        /*0002*/ 	.short	(.L_11 - .L_10)
.L_10:
        /*0004*/ 	.word	0x0000007c


	//----- nvinfo : EIATTR_KPARAM_INFO
	.align		4
.L_11:
        /*0008*/ 	.byte	0x04, 0x17
        /*000a*/ 	.short	(.L_13 - .L_12)
.L_12:
        /*000c*/ 	.word	0x00000000
        /*0010*/ 	.short	0x0006
        /*0012*/ 	.short	0x0030
        /*0014*/ 	.byte	0x00, 0xf0, 0x11, 0x00


	//----- nvinfo : EIATTR_KPARAM_INFO
	.align		4
.L_13:
        /*0018*/ 	.byte	0x04, 0x17
        /*001a*/ 	.short	(.L_15 - .L_14)
.L_14:
        /*001c*/ 	.word	0x00000000
        /*0020*/ 	.short	0x0005
        /*0022*/ 	.short	0x0028
        /*0024*/ 	.byte	0x00, 0xf4, 0x21, 0x00


	//----- nvinfo : EIATTR_KPARAM_INFO
	.align		4
.L_15:
        /*0028*/ 	.byte	0x04, 0x17
        /*002a*/ 	.short	(.L_17 - .L_16)
.L_16:
        /*002c*/ 	.word	0x00000000
        /*0030*/ 	.short	0x0004
        /*0032*/ 	.short	0x0020
        /*0034*/ 	.byte	0x00, 0xf4, 0x21, 0x00


	//----- nvinfo : EIATTR_KPARAM_INFO
	.align		4
.L_17:
        /*0038*/ 	.byte	0x04, 0x17
        /*003a*/ 	.short	(.L_19 - .L_18)
.L_18:
        /*003c*/ 	.word	0x00000000
        /*0040*/ 	.short	0x0003
        /*0042*/ 	.short	0x0018
        /*0044*/ 	.byte	0x00, 0xf4, 0x21, 0x00


	//----- nvinfo : EIATTR_KPARAM_INFO
	.align		4
.L_19:
        /*0048*/ 	.byte	0x04, 0x17
        /*004a*/ 	.short	(.L_21 - .L_20)
.L_20:
        /*004c*/ 	.word	0x00000000
        /*0050*/ 	.short	0x0002
        /*0052*/ 	.short	0x0010
        /*0054*/ 	.byte	0x00, 0xf4, 0x21, 0x00


	//----- nvinfo : EIATTR_KPARAM_INFO
	.align		4
.L_21:
        /*0058*/ 	.byte	0x04, 0x17
        /*005a*/ 	.short	(.L_23 - .L_22)
.L_22:
        /*005c*/ 	.word	0x00000000
        /*0060*/ 	.short	0x0001
        /*0062*/ 	.short	0x0008
        /*0064*/ 	.byte	0x00, 0xf4, 0x21, 0x00


	//----- nvinfo : EIATTR_KPARAM_INFO
	.align		4
.L_23:
        /*0068*/ 	.byte	0x04, 0x17
        /*006a*/ 	.short	(.L_25 - .L_24)
.L_24:
        /*006c*/ 	.word	0x00000000
        /*0070*/ 	.short	0x0000
        /*0072*/ 	.short	0x0000
        /*0074*/ 	.byte	0x00, 0xf4, 0x21, 0x00


	//----- nvinfo : EIATTR_SPARSE_MMA_MASK
	.align		4
.L_25:
        /*0078*/ 	.byte	0x03, 0x50
        /*007a*/ 	.short	0x0000


	//----- nvinfo : EIATTR_MAXREG_COUNT
	.align		4
        /*007c*/ 	.byte	0x03, 0x1b
        /*007e*/ 	.short	0x00ff


	//----- nvinfo : EIATTR_EXIT_INSTR_OFFSETS
	.align		4
        /*0080*/ 	.byte	0x04, 0x1c
        /*0082*/ 	.short	(.L_27 - .L_26)


	//   ....[0]....
.L_26:
        /*0084*/ 	.word	0x000002f0


	//   ....[1]....
        /*0088*/ 	.word	0x00000310


	//----- nvinfo : EIATTR_REQNTID
	.align		4
.L_27:
        /*008c*/ 	.byte	0x04, 0x10
        /*008e*/ 	.short	(.L_29 - .L_28)
.L_28:
        /*0090*/ 	.word	0x00000080
        /*0094*/ 	.word	0x00000001
        /*0098*/ 	.word	0x00000001


	//----- nvinfo : EIATTR_CBANK_PARAM_SIZE
	.align		4
.L_29:
        /*009c*/ 	.byte	0x03, 0x19
        /*009e*/ 	.short	0x0034


	//----- nvinfo : EIATTR_PARAM_CBANK
	.align		4
        /*00a0*/ 	.byte	0x04, 0x0a
        /*00a2*/ 	.short	(.L_31 - .L_30)
	.align		4
.L_30:
        /*00a4*/ 	.word	index@(.nv.constant0.triton_poi_fused__native_batch_norm_legit_no_training_relu_6)
        /*00a8*/ 	.short	0x0210
        /*00aa*/ 	.short	0x0034


	//----- nvinfo : EIATTR_SW_WAR
	.align		4
.L_31:
        /*00ac*/ 	.byte	0x04, 0x36
        /*00ae*/ 	.short	(.L_33 - .L_32)
.L_32:
        /*00b0*/ 	.word	0x00000008
.L_33:


//--------------------- .nv.callgraph             --------------------------
	.section	.nv.callgraph,"",@"SHT_CUDA_CALLGRAPH"
	.align	4
	.sectionentsize	8
	.align		4
        /*0000*/ 	.word	0x00000000
	.align		4
        /*0004*/ 	.word	0xffffffff
	.align		4
        /*0008*/ 	.word	0x00000000
	.align		4
        /*000c*/ 	.word	0xfffffffe
	.align		4
        /*0010*/ 	.word	0x00000000
	.align		4
        /*0014*/ 	.word	0xfffffffd
	.align		4
        /*0018*/ 	.word	0x00000000
	.align		4
        /*001c*/ 	.word	0xfffffffc


//--------------------- .nv.constant4             --------------------------
	.section	.nv.constant4,"a",@progbits
	.align	8
	.align		8
.nv.constant4:
        /*0000*/ 	.dword	_$_str
	.align		8
        /*0008*/ 	.dword	_$_str_$_2


//--------------------- .text.triton_poi_fused__native_batch_norm_legit_no_training_relu_6 --------------------------
	.section	.text.triton_poi_fused__native_batch_norm_legit_no_training_relu_6,"ax",@progbits
	.align	128
        .global         triton_poi_fused__native_batch_norm_legit_no_training_relu_6
        .type           triton_poi_fused__native_batch_norm_legit_no_training_relu_6,@function
        .size           triton_poi_fused__native_batch_norm_legit_no_training_relu_6,(.L_x_1 - triton_poi_fused__native_batch_norm_legit_no_training_relu_6)
        .other          triton_poi_fused__native_batch_norm_legit_no_training_relu_6,@"STO_CUDA_ENTRY STV_DEFAULT"
triton_poi_fused__native_batch_norm_legit_no_training_relu_6:
.text.triton_poi_fused__native_batch_norm_legit_no_training_relu_6:
[----:B------:R-:W0:Y:S01]  /*0000*/  LDC R1, c[0x0][0x28] ;  /* 0x00000a00ff017b82 */ /* 0x000e220000000800 */
[----:B------:R-:W1:Y:S07]  /*0010*/  S2R R0, SR_TID.X ;  /* 0x0000000000007919 */ /* 0x000e6e0000002100 */
[----:B------:R-:W2:Y:S01]  /*0020*/  LDC.64 R8, c[0x0][0x220] ;  /* 0x00008800ff087b82 */ /* 0x000ea20000000a00 */
[----:B------:R-:W-:Y:S01]  /*0030*/  HFMA2.MMA R14, -RZ, RZ, 0, 0 ;  /* 0x00000000ff0e7435 */ /* 0x000fe200000001ff */
[----:B------:R-:W-:Y:S01]  /*0040*/  ULDC.64 UR4, c[0x0][0x208] ;  /* 0x0000820000047ab9 */ /* 0x000fe20000000a00 */
[----:B------:R-:W3:Y:S05]  /*0050*/  S2R R3, SR_CTAID.X ;  /* 0x0000000000037919 */ /* 0x000eea0000002500 */
[----:B------:R-:W4:Y:S08]  /*0060*/  LDC.64 R4, c[0x0][0x210] ;  /* 0x00008400ff047b82 */ /* 0x000f300000000a00 */
[----:B------:R-:W5:Y:S08]  /*0070*/  LDC.64 R6, c[0x0][0x218] ;  /* 0x00008600ff067b82 */ /* 0x000f700000000a00 */
[----:B------:R-:W5:Y:S01]  /*0080*/  LDC.64 R10, c[0x0][0x228] ;  /* 0x00008a00ff0a7b82 */ /* 0x000f620000000a00 */
[----:B-1----:R-:W-:-:S07]  /*0090*/  LOP3.LUT R0, R0, 0x7f, RZ, 0xc0, !PT ;  /* 0x0000007f00007812 */ /* 0x002fce00078ec0ff */
[----:B------:R-:W1:Y:S01]  /*00a0*/  LDC.64 R12, c[0x0][0x230] ;  /* 0x00008c00ff0c7b82 */ /* 0x000e620000000a00 */
[----:B---3--:R-:W-:-:S04]  /*00b0*/  LEA R0, R3, R0, 0x7 ;  /* 0x0000000003007211 */ /* 0x008fc800078e38ff */
[C---:B------:R-:W-:Y:S01]  /*00c0*/  ISETP.GE.AND P0, PT, R0.reuse, 0x4800, PT ;  /* 0x000048000000780c */ /* 0x040fe20003f06270 */
[----:B------:R-:W-:-:S05]  /*00d0*/  IMAD.HI R2, R0, 0x38e38e39, RZ ;  /* 0x38e38e3900027827 */ /* 0x000fca00078e02ff */
[----:B------:R-:W-:-:S04]  /*00e0*/  SHF.R.U32.HI R3, RZ, 0x1f, R2 ;  /* 0x0000001fff037819 */ /* 0x000fc80000011602 */
[----:B------:R-:W-:-:S05]  /*00f0*/  LEA.HI.SX32 R3, R2, R3, 0x1c ;  /* 0x0000000302037211 */ /* 0x000fca00078fe2ff */
[----:B------:R-:W-:-:S04]  /*0100*/  IMAD R15, R3, -0x48, R0 ;  /* 0xffffffb8030f7824 */ /* 0x000fc800078e0200 */
[----:B--2---:R-:W-:-:S05]  /*0110*/  IMAD.WIDE R8, R15, 0x4, R8 ;  /* 0x000000040f087825 */ /* 0x004fca00078e0208 */
[----:B------:R2:W3:Y:S01]  /*0120*/  @!P0 LDG.E.EL R14, desc[UR4][R8.64] ;  /* 0x00000004080e8981 */ /* 0x0004e2000c2e1900 */
[----:B------:R-:W-:Y:S01]  /*0130*/  CS2R R2, SRZ ;  /* 0x0000000000027805 */ /* 0x000fe2000001ff00 */
[----:B----4-:R-:W-:-:S04]  /*0140*/  IMAD.WIDE R4, R0, 0x4, R4 ;  /* 0x0000000400047825 */ /* 0x010fc800078e0204 */
[C---:B-----5:R-:W-:Y:S01]  /*0150*/  IMAD.WIDE R6, R15.reuse, 0x4, R6 ;  /* 0x000000040f067825 */ /* 0x060fe200078e0206 */
[----:B------:R4:W5:Y:S03]  /*0160*/  @!P0 LDG.E R2, desc[UR4][R4.64] ;  /* 0x0000000404028981 */ /* 0x000966000c1e1900 */
[C---:B0-2---:R-:W-:Y:S01]  /*0170*/  IMAD.WIDE R8, R15.reuse, 0x4, R10 ;  /* 0x000000040f087825 */ /* 0x045fe200078e020a */
[----:B------:R0:W5:Y:S03]  /*0180*/  @!P0 LDG.E.EL R3, desc[UR4][R6.64] ;  /* 0x0000000406038981 */ /* 0x000166000c2e1900 */
[----:B-1----:R-:W-:Y:S01]  /*0190*/  IMAD.WIDE R10, R15, 0x4, R12 ;  /* 0x000000040f0a7825 */ /* 0x002fe200078e020c */
[----:B------:R-:W-:Y:S01]  /*01a0*/  CS2R R12, SRZ ;  /* 0x00000000000c7805 */ /* 0x000fe2000001ff00 */
[----:B----4-:R-:W1:Y:S05]  /*01b0*/  LDC.64 R4, c[0x0][0x238] ;  /* 0x00008e00ff047b82 */ /* 0x010e6a0000000a00 */
[----:B------:R-:W2:Y:S04]  /*01c0*/  @!P0 LDG.E.EL R12, desc[UR4][R8.64] ;  /* 0x00000004080c8981 */ /* 0x000ea8000c2e1900 */
[----:B------:R-:W2:Y:S01]  /*01d0*/  @!P0 LDG.E.EL R13, desc[UR4][R10.64] ;  /* 0x000000040a0d8981 */ /* 0x000ea2000c2e1900 */
[----:B0-----:R-:W-:Y:S01]  /*01e0*/  MOV R6, 0x3e800000 ;  /* 0x3e80000000067802 */ /* 0x001fe20000000f00 */
[----:B---3--:R-:W-:-:S04]  /*01f0*/  FADD R14, R14, 9.9999997473787516356e-06 ;  /* 0x3727c5ac0e0e7421 */ /* 0x008fc80000000000 */
[----:B------:R-:W0:Y:S01]  /*0200*/  MUFU.SQRT R15, R14 ;  /* 0x0000000e000f7308 */ /* 0x000e220000002000 */
[----:B-----5:R-:W-:Y:S01]  /*0210*/  FADD R2, -R3, R2 ;  /* 0x0000000203027221 */ /* 0x020fe20000000100 */
[C---:B0-----:R-:W-:Y:S02]  /*0220*/  FSETP.GT.AND P1, PT, R15.reuse, 8.50705917302346158658e+37, PT ;  /* 0x7e8000000f00780b */ /* 0x041fe40003f24000 */
[----:B------:R-:W-:Y:S02]  /*0230*/  FSETP.GEU.AND P2, PT, R15, 1.175494350822287508e-38, PT ;  /* 0x008000000f00780b */ /* 0x000fe40003f4e000 */
[----:B------:R-:W-:-:S09]  /*0240*/  FSEL R6, R6, 1, P1 ;  /* 0x3f80000006067808 */ /* 0x000fd20000800000 */
[----:B------:R-:W-:Y:S02]  /*0250*/  @P1 FMUL R15, R15, 0.25 ;  /* 0x3e8000000f0f1820 */ /* 0x000fe40000400000 */
[----:B------:R-:W-:Y:S02]  /*0260*/  @!P2 FMUL R6, R6, 16777216 ;  /* 0x4b8000000606a820 */ /* 0x000fe40000400000 */
[----:B------:R-:W-:-:S06]  /*0270*/  @!P2 FMUL R15, R15, 16777216 ;  /* 0x4b8000000f0fa820 */ /* 0x000fcc0000400000 */
[----:B------:R-:W0:Y:S02]  /*0280*/  MUFU.RCP R15, R15 ;  /* 0x0000000f000f7308 */ /* 0x000e240000001000 */
[----:B0-----:R-:W-:-:S04]  /*0290*/  FMUL R3, R15, R6 ;  /* 0x000000060f037220 */ /* 0x001fc80000400000 */
[----:B------:R-:W-:-:S04]  /*02a0*/  FMUL R2, R2, R3 ;  /* 0x0000000302027220 */ /* 0x000fc80000400000 */
[----:B--2---:R-:W-:Y:S01]  /*02b0*/  FFMA R12, R2, R12, R13 ;  /* 0x0000000c020c7223 */ /* 0x004fe2000000000d */
[----:B-1----:R-:W-:-:S04]  /*02c0*/  IMAD.WIDE R2, R0, 0x4, R4 ;  /* 0x0000000400027825 */ /* 0x002fc800078e0204 */
[----:B------:R-:W-:-:S04]  /*02d0*/  FSETP.GEU.AND P1, PT, R12, RZ, PT ;  /* 0x000000ff0c00720b */ /* 0x000fc80003f2e000 */
[----:B------:R-:W-:Y:S01]  /*02e0*/  FSEL R5, R12, RZ, P1 ;  /* 0x000000ff0c057208 */ /* 0x000fe20000800000 */
[----:B------:R-:W-:Y:S08]  /*02f0*/  @P0 EXIT ;  /* 0x000000000000094d */ /* 0x000ff00003800000 */
[----:B------:R-:W-:Y:S01]  /*0300*/  STG.E desc[UR4][R2.64], R5 ;  /* 0x0000000502007986 */ /* 0x000fe2000c101904 */
[----:B------:R-:W-:Y:S05]  /*0310*/  EXIT ;  /* 0x000000000000794d */ /* 0x000fea0003800000 */
.L_x_0:
[----:B------:R-:W-:-:S00]  /*0320*/  BRA `(.L_x_0) ;  /* 0xfffffffc00fc7947 */ /* 0x000fc0000383ffff */
[----:B------:R-:W-:-:S00]  /*0330*/  NOP ;  /* 0x0000000000007918 */ /* 0x000fc00000000000 */
        /* <DEDUP_REMOVED lines=12> */
.L_x_1:


//--------------------- .nv.global.init           --------------------------
	.section	.nv.global.init,"aw",@progbits
.nv.global.init:
	.type		_$_str,@object
	.size		_$_str,(_$_str_$_2 - _$_str)
_$_str:
        /*0000*/ 	.byte	0x5f, 0x5f, 0x43, 0x55, 0x44, 0x41, 0x5f, 0x46, 0x54, 0x5a, 0x00
	.type		_$_str_$_2,@object
	.size		_$_str_$_2,(.L_1 - _$_str_$_2)
_$_str_$_2:
        /*000b*/ 	.byte	0x5f, 0x5f, 0x43, 0x55, 0x44, 0x41, 0x5f, 0x50, 0x52, 0x45, 0x43, 0x5f, 0x53, 0x51, 0x52, 0x54
        /*001b*/ 	.byte	0x00
.L_1:


//--------------------- .nv.constant0.triton_poi_fused__native_batch_norm_legit_no_training_relu_6 --------------------------
	.section	.nv.constant0.triton_poi_fused__native_batch_norm_legit_no_training_relu_6,"a",@progbits
	.sectionflags	@""
	.align	4
.nv.constant0.triton_poi_fused__native_batch_norm_legit_no_training_relu_6:
	.zero		580
